//
// Generated by NVIDIA NVVM Compiler
//
// Compiler Build ID: CL-36424714
// Cuda compilation tools, release 13.0, V13.0.88
// Based on NVVM 20.0.0
//

.version 9.0
.target sm_100
.address_size 64

	// .globl	_Z16print_dim_kernelv
.extern .func  (.param .b32 func_retval0) vprintf
(
	.param .b64 vprintf_param_0,
	.param .b64 vprintf_param_1
)
;
.global .align 1 .b8 $str[88] = {66, 108, 111, 99, 107, 73, 100, 120, 40, 37, 100, 44, 32, 37, 100, 44, 32, 37, 100, 41, 44, 32, 84, 104, 114, 101, 97, 100, 73, 100, 120, 40, 37, 100, 44, 32, 37, 100, 44, 32, 37, 100, 41, 44, 32, 66, 108, 111, 99, 107, 68, 105, 109, 40, 37, 100, 44, 32, 37, 100, 44, 32, 37, 100, 41, 44, 32, 71, 114, 105, 100, 68, 105, 109, 40, 37, 100, 44, 32, 37, 100, 44, 32, 37, 100, 41, 10};
.global .align 1 .b8 $str$1[14] = {107, 101, 114, 110, 101, 108, 32, 115, 116, 97, 114, 116, 10};

.visible .entry _Z16print_dim_kernelv()
{
	.local .align 16 .b8 	__local_depot0[48];
	.reg .b64 	%SP;
	.reg .b64 	%SPL;
	.reg .b32 	%r<15>;
	.reg .b64 	%rd<5>;

	mov.u64 	%SPL, __local_depot0;
	cvta.local.u64 	%SP, %SPL;
	add.u64 	%rd1, %SP, 0;
	add.u64 	%rd2, %SPL, 0;
	mov.u32 	%r1, %ctaid.x;
	mov.u32 	%r2, %ctaid.y;
	mov.u32 	%r3, %ctaid.z;
	mov.u32 	%r4, %tid.x;
	mov.u32 	%r5, %tid.y;
	mov.u32 	%r6, %tid.z;
	mov.u32 	%r7, %ntid.x;
	mov.u32 	%r8, %ntid.y;
	mov.u32 	%r9, %ntid.z;
	mov.u32 	%r10, %nctaid.x;
	mov.u32 	%r11, %nctaid.y;
	mov.u32 	%r12, %nctaid.z;
	st.local.v4.u32 	[%rd2], {%r1, %r2, %r3, %r4};
	st.local.v4.u32 	[%rd2+16], {%r5, %r6, %r7, %r8};
	st.local.v4.u32 	[%rd2+32], {%r9, %r10, %r11, %r12};
	mov.u64 	%rd3, $str;
	cvta.global.u64 	%rd4, %rd3;
	{ // callseq 0, 0
	.param .b64 param0;
	st.param.b64 	[param0], %rd4;
	.param .b64 param1;
	st.param.b64 	[param1], %rd1;
	.param .b32 retval0;
	call.uni (retval0), 
	vprintf, 
	(
	param0, 
	param1
	);
	ld.param.b32 	%r13, [retval0];
	} // callseq 0
	ret;

}
	// .globl	_Z6kernelv
.visible .entry _Z6kernelv()
{
	.reg .b32 	%r<3>;
	.reg .b64 	%rd<3>;

	mov.u64 	%rd1, $str$1;
	cvta.global.u64 	%rd2, %rd1;
	{ // callseq 1, 0
	.param .b64 param0;
	st.param.b64 	[param0], %rd2;
	.param .b64 param1;
	st.param.b64 	[param1], 0;
	.param .b32 retval0;
	call.uni (retval0), 
	vprintf, 
	(
	param0, 
	param1
	);
	ld.param.b32 	%r1, [retval0];
	} // callseq 1

}


// ===== COMPILED SASS (sm_100) =====

	.target	sm_100

	.elftype	@"ET_EXEC"


//--------------------- .note.nv.tkinfo           --------------------------
	.section	.note.nv.tkinfo,"",@"SHT_NOTE"
	.sectionflags	@"SHF_NOTE_NV_TKINFO"
	.tkinfo
        /*0018*/ 	.word	0x00000002
        /*0030*/ 	.string	""
        /*0030*/ 	.string	"ptxas"
        /*0030*/ 	.string	"Cuda compilation tools, release 13.0, V13.0.88"
        /*0030*/ 	.string	"Build cuda_13.0.r13.0/compiler.36424714_0"
        /*0030*/ 	.string	"-arch sm_100 -m 64 "



//--------------------- .note.nv.cuinfo           --------------------------
	.section	.note.nv.cuinfo,"",@"SHT_NOTE"
	.sectionflags	@"SHF_NOTE_NV_CUINFO"
        /*0018*/ 	.short	0x0002
        /*001a*/ 	.short	0x0064
        /*001c*/ 	.short	0x0082
	.zero		2


//--------------------- .nv.info                  --------------------------
	.section	.nv.info,"",@"SHT_CUDA_INFO"
	.align	4


	//----- nvinfo : EIATTR_REGCOUNT
	.align		4
        /*0000*/ 	.byte	0x04, 0x2f
        /*0002*/ 	.short	(.L_3 - .L_2)
	.align		4
.L_2:
        /*0004*/ 	.word	index@(_Z16print_dim_kernelv)
        /*0008*/ 	.word	0x00000018


	//----- nvinfo : EIATTR_FRAME_SIZE
	.align		4
.L_3:
        /*000c*/ 	.byte	0x04, 0x11
        /*000e*/ 	.short	(.L_5 - .L_4)
	.align		4
.L_4:
        /*0010*/ 	.word	index@(_Z16print_dim_kernelv)
        /*0014*/ 	.word	0x00000030


	//----- nvinfo : EIATTR_REGCOUNT
	.align		4
.L_5:
        /*0018*/ 	.byte	0x04, 0x2f
        /*001a*/ 	.short	(.L_7 - .L_6)
	.align		4
.L_6:
        /*001c*/ 	.word	index@(_Z6kernelv)
        /*0020*/ 	.word	0x00000018


	//----- nvinfo : EIATTR_FRAME_SIZE
	.align		4
.L_7:
        /*0024*/ 	.byte	0x04, 0x11
        /*0026*/ 	.short	(.L_9 - .L_8)
	.align		4
.L_8:
        /*0028*/ 	.word	index@(_Z6kernelv)
        /*002c*/ 	.word	0x00000000


	//----- nvinfo : EIATTR_MIN_STACK_SIZE
	.align		4
.L_9:
        /*0030*/ 	.byte	0x04, 0x12
        /*0032*/ 	.short	(.L_11 - .L_10)
	.align		4
.L_10:
        /*0034*/ 	.word	index@(_Z6kernelv)
        /*0038*/ 	.word	0x00000000


	//----- nvinfo : EIATTR_MIN_STACK_SIZE
	.align		4
.L_11:
        /*003c*/ 	.byte	0x04, 0x12
        /*003e*/ 	.short	(.L_13 - .L_12)
	.align		4
.L_12:
        /*0040*/ 	.word	index@(_Z16print_dim_kernelv)
        /*0044*/ 	.word	0x00000030
.L_13:


//--------------------- .nv.compat                --------------------------
	.section	.nv.compat,"",@"SHT_CUDA_COMPAT_INFO"
	.align	4
        /*0000*/ 	.byte	0x02, 0x09, 0x00, 0x00, 0x02, 0x02, 0x01, 0x00, 0x02, 0x05, 0x05, 0x00, 0x03, 0x07, 0x01, 0x01
        /*0010*/ 	.byte	0x02, 0x03, 0x00, 0x00, 0x02, 0x06, 0x01, 0x00, 0x04, 0x0b, 0x08, 0x00, 0x09, 0x00, 0x00, 0x00
        /*0020*/ 	.byte	0x00, 0x00, 0x00, 0x00


//--------------------- .nv.info._Z6kernelv       --------------------------
	.section	.nv.info._Z6kernelv,"",@"SHT_CUDA_INFO"
	.sectionflags	@""
	.align	4


	//----- nvinfo : EIATTR_CUDA_API_VERSION
	.align		4
        /*0000*/ 	.byte	0x04, 0x37
        /*0002*/ 	.short	(.L_15 - .L_14)
.L_14:
        /*0004*/ 	.word	0x00000082


	//----- nvinfo : EIATTR_SPARSE_MMA_MASK
	.align		4
.L_15:
        /*0008*/ 	.byte	0x03, 0x50
        /*000a*/ 	.short	0x0000


	//----- nvinfo : EIATTR_MAXREG_COUNT
	.align		4
        /*000c*/ 	.byte	0x03, 0x1b
        /*000e*/ 	.short	0x00ff


	//----- nvinfo : EIATTR_EXTERNS
	.align		4
        /*0010*/ 	.byte	0x04, 0x0f
        /*0012*/ 	.short	(.L_17 - .L_16)


	//   ....[0]....
	.align		4
.L_16:
        /*0014*/ 	.word	index@(vprintf)


	//----- nvinfo : EIATTR_MERCURY_ISA_VERSION
	.align		4
.L_17:
        /*0018*/ 	.byte	0x03, 0x5f
        /*001a*/ 	.short	0x0101


	//----- nvinfo : EIATTR_VRC_CTA_INIT_COUNT
	.align		4
        /*001c*/ 	.byte	0x02, 0x4a
	.zero		1
	.zero		1


	//----- nvinfo : EIATTR_SYSCALL_OFFSETS
	.align		4
        /*0020*/ 	.byte	0x04, 0x46
        /*0022*/ 	.short	(.L_19 - .L_18)


	//   ....[0]....
.L_18:
        /*0024*/ 	.word	0x00000080


	//----- nvinfo : EIATTR_EXIT_INSTR_OFFSETS
	.align		4
.L_19:
        /*0028*/ 	.byte	0x04, 0x1c
        /*002a*/ 	.short	(.L_21 - .L_20)


	//   ....[0]....
.L_20:
        /*002c*/ 	.word	0x00000090


	//----- nvinfo : EIATTR_SW_WAR
	.align		4
.L_21:
        /*0030*/ 	.byte	0x04, 0x36
        /*0032*/ 	.short	(.L_23 - .L_22)
.L_22:
        /*0034*/ 	.word	0x00000008
.L_23:


//--------------------- .nv.info._Z16print_dim_kernelv --------------------------
	.section	.nv.info._Z16print_dim_kernelv,"",@"SHT_CUDA_INFO"
	.sectionflags	@""
	.align	4


	//----- nvinfo : EIATTR_CUDA_API_VERSION
	.align		4
        /*0000*/ 	.byte	0x04, 0x37
        /*0002*/ 	.short	(.L_25 - .L_24)
.L_24:
        /*0004*/ 	.word	0x00000082


	//----- nvinfo : EIATTR_SPARSE_MMA_MASK
	.align		4
.L_25:
        /*0008*/ 	.byte	0x03, 0x50
        /*000a*/ 	.short	0x0000


	//----- nvinfo : EIATTR_MAXREG_COUNT
	.align		4
        /*000c*/ 	.byte	0x03, 0x1b
        /*000e*/ 	.short	0x00ff


	//----- nvinfo : EIATTR_EXTERNS
	.align		4
        /*0010*/ 	.byte	0x04, 0x0f
        /*0012*/ 	.short	(.L_27 - .L_26)


	//   ....[0]....
	.align		4
.L_26:
        /*0014*/ 	.word	index@(vprintf)


	//----- nvinfo : EIATTR_MERCURY_ISA_VERSION
	.align		4
.L_27:
        /*0018*/ 	.byte	0x03, 0x5f
        /*001a*/ 	.short	0x0101


	//----- nvinfo : EIATTR_VRC_CTA_INIT_COUNT
	.align		4
        /*001c*/ 	.byte	0x02, 0x4a
	.zero		1
	.zero		1


	//----- nvinfo : EIATTR_SYSCALL_OFFSETS
	.align		4
        /*0020*/ 	.byte	0x04, 0x46
        /*0022*/ 	.short	(.L_29 - .L_28)


	//   ....[0]....
.L_28:
        /*0024*/ 	.word	0x000001b0


	//----- nvinfo : EIATTR_EXIT_INSTR_OFFSETS
	.align		4
.L_29:
        /*0028*/ 	.byte	0x04, 0x1c
        /*002a*/ 	.short	(.L_31 - .L_30)


	//   ....[0]....
.L_30:
        /*002c*/ 	.word	0x000001c0


	//----- nvinfo : EIATTR_SW_WAR
	.align		4
.L_31:
        /*0030*/ 	.byte	0x04, 0x36
        /*0032*/ 	.short	(.L_33 - .L_32)
.L_32:
        /*0034*/ 	.word	0x00000008
.L_33:


//--------------------- .nv.callgraph             --------------------------
	.section	.nv.callgraph,"",@"SHT_CUDA_CALLGRAPH"
	.align	4
	.sectionentsize	8
	.align		4
        /*0000*/ 	.word	0x00000000
	.align		4
        /*0004*/ 	.word	0xffffffff
	.align		4
        /*0008*/ 	.word	index@(_Z6kernelv)
	.align		4
        /*000c*/ 	.word	index@(vprintf)
	.align		4
        /*0010*/ 	.word	index@(_Z16print_dim_kernelv)
	.align		4
        /*0014*/ 	.word	index@(vprintf)
	.align		4
        /*0018*/ 	.word	0x00000000
	.align		4
        /*001c*/ 	.word	0xfffffffe
	.align		4
        /*0020*/ 	.word	0x00000000
	.align		4
        /*0024*/ 	.word	0xfffffffd
	.align		4
        /*0028*/ 	.word	0x00000000
	.align		4
        /*002c*/ 	.word	0xfffffffc


//--------------------- .nv.constant4             --------------------------
	.section	.nv.constant4,"a",@progbits
	.align	8
	.align		8
.nv.constant4:
        /*0000*/ 	.dword	vprintf
	.align		8
        /*0008*/ 	.dword	$str
	.align		8
        /*0010*/ 	.dword	$str$1


//--------------------- .text._Z6kernelv          --------------------------
	.section	.text._Z6kernelv,"ax",@progbits
	.align	128
        .global         _Z6kernelv
        .type           _Z6kernelv,@function
        .size           _Z6kernelv,(.L_x_4 - _Z6kernelv)
        .other          _Z6kernelv,@"STO_CUDA_ENTRY STV_DEFAULT"
_Z6kernelv:
.text._Z6kernelv:
[----:B------:R-:W0:Y:S01]  /*0000*/  LDC R1, c[0x0][0x37c] ;  /* 0x0000df00ff017b82 */ /* 0x000e220000000800 */
[----:B------:R-:W-:Y:S01]  /*0010*/  MOV R0, 0x0 ;  /* 0x0000000000007802 */ /* 0x000fe20000000f00 */
[----:B------:R-:W1:Y:S01]  /*0020*/  LDCU.64 UR4, c[0x4][0x10] ;  /* 0x01000200ff0477ac */ /* 0x000e620008000a00 */
[----:B------:R-:W-:-:S05]  /*0030*/  CS2R R6, SRZ ;  /* 0x0000000000067805 */ /* 0x000fca000001ff00 */
[----:B------:R2:W3:Y:S01]  /*0040*/  LDC.64 R2, c[0x4][R0] ;  /* 0x0100000000027b82 */ /* 0x0004e20000000a00 */
[----:B-1----:R-:W-:Y:S02]  /*0050*/  IMAD.U32 R4, RZ, RZ, UR4 ;  /* 0x00000004ff047e24 */ /* 0x002fe4000f8e00ff */
[----:B--2---:R-:W-:-:S07]  /*0060*/  IMAD.U32 R5, RZ, RZ, UR5 ;  /* 0x00000005ff057e24 */ /* 0x004fce000f8e00ff */
[----:B------:R-:W-:-:S07]  /*0070*/  LEPC R20, `(.L_x_0) ;  /* 0x000000001014794e */ /* 0x000fce0000000000 */
[----:B0--3--:R-:W-:Y:S05]  /*0080*/  CALL.ABS.NOINC R2 ;  /* 0x0000000002007343 */ /* 0x009fea0003c00000 */
.L_x_0:
[----:B------:R-:W-:Y:S05]  /*0090*/  EXIT ;  /* 0x000000000000794d */ /* 0x000fea0003800000 */
.L_x_1:
[----:B------:R-:W-:-:S00]  /*00a0*/  BRA `(.L_x_1) ;  /* 0xfffffffc00fc7947 */ /* 0x000fc0000383ffff */
[----:B------:R-:W-:-:S00]  /*00b0*/  NOP ;  /* 0x0000000000007918 */ /* 0x000fc00000000000 */
        /* <DEDUP_REMOVED lines=12> */
.L_x_4:


//--------------------- .text._Z16print_dim_kernelv --------------------------
	.section	.text._Z16print_dim_kernelv,"ax",@progbits
	.align	128
        .global         _Z16print_dim_kernelv
        .type           _Z16print_dim_kernelv,@function
        .size           _Z16print_dim_kernelv,(.L_x_5 - _Z16print_dim_kernelv)
        .other          _Z16print_dim_kernelv,@"STO_CUDA_ENTRY STV_DEFAULT"
_Z16print_dim_kernelv:
.text._Z16print_dim_kernelv:
[----:B------:R-:W0:Y:S01]  /*0000*/  LDC R1, c[0x0][0x37c] ;  /* 0x0000df00ff017b82 */ /* 0x000e220000000800 */
[----:B------:R-:W1:Y:S01]  /*0010*/  S2R R8, SR_CTAID.X ;  /* 0x0000000000087919 */ /* 0x000e620000002500 */
[----:B------:R-:W2:Y:S06]  /*0020*/  LDCU UR5, c[0x0][0x2fc] ;  /* 0x00005f80ff0577ac */ /* 0x000eac0008000800 */
[----:B------:R-:W3:Y:S01]  /*0030*/  LDC R14, c[0x0][0x360] ;  /* 0x0000d800ff0e7b82 */ /* 0x000ee20000000800 */
[----:B0-----:R-:W-:Y:S01]  /*0040*/  VIADD R1, R1, 0xffffffd0 ;  /* 0xffffffd001017836 */ /* 0x001fe20000000000 */
[----:B------:R-:W1:Y:S01]  /*0050*/  S2R R9, SR_CTAID.Y ;  /* 0x0000000000097919 */ /* 0x000e620000002600 */
[----:B------:R-:W-:Y:S01]  /*0060*/  MOV R0, 0x0 ;  /* 0x0000000000007802 */ /* 0x000fe20000000f00 */
[----:B------:R-:W0:Y:S01]  /*0070*/  LDCU UR4, c[0x0][0x2f8] ;  /* 0x00005f00ff0477ac */ /* 0x000e220008000800 */
[----:B------:R-:W1:Y:S03]  /*0080*/  S2R R10, SR_CTAID.Z ;  /* 0x00000000000a7919 */ /* 0x000e660000002700 */
[----:B------:R-:W3:Y:S01]  /*0090*/  LDC R15, c[0x0][0x364] ;  /* 0x0000d900ff0f7b82 */ /* 0x000ee20000000800 */
[----:B------:R-:W4:Y:S01]  /*00a0*/  LDCU.64 UR6, c[0x4][0x8] ;  /* 0x01000100ff0677ac */ /* 0x000f220008000a00 */
[----:B------:R-:W1:Y:S01]  /*00b0*/  S2R R11, SR_TID.X ;  /* 0x00000000000b7919 */ /* 0x000e620000002100 */
[----:B------:R-:W3:Y:S05]  /*00c0*/  S2R R12, SR_TID.Y ;  /* 0x00000000000c7919 */ /* 0x000eea0000002200 */
[----:B------:R-:W5:Y:S01]  /*00d0*/  LDC R16, c[0x0][0x368] ;  /* 0x0000da00ff107b82 */ /* 0x000f620000000800 */
[----:B------:R-:W3:Y:S01]  /*00e0*/  S2R R13, SR_TID.Z ;  /* 0x00000000000d7919 */ /* 0x000ee20000002300 */
[----:B0-----:R-:W-:-:S06]  /*00f0*/  IADD3 R6, P0, PT, R1, UR4, RZ ;  /* 0x0000000401067c10 */ /* 0x001fcc000ff1e0ff */
[----:B------:R-:W5:Y:S01]  /*0100*/  LDC R17, c[0x0][0x370] ;  /* 0x0000dc00ff117b82 */ /* 0x000f620000000800 */
[----:B----4-:R-:W-:Y:S01]  /*0110*/  IMAD.U32 R4, RZ, RZ, UR6 ;  /* 0x00000006ff047e24 */ /* 0x010fe2000f8e00ff */
[----:B------:R-:W-:Y:S01]  /*0120*/  MOV R5, UR7 ;  /* 0x0000000700057c02 */ /* 0x000fe20008000f00 */
[----:B--2---:R-:W-:-:S05]  /*0130*/  IMAD.X R7, RZ, RZ, UR5, P0 ;  /* 0x00000005ff077e24 */ /* 0x004fca00080e06ff */
[----:B------:R-:W5:Y:S08]  /*0140*/  LDC R18, c[0x0][0x374] ;  /* 0x0000dd00ff127b82 */ /* 0x000f700000000800 */
[----:B------:R-:W5:Y:S01]  /*0150*/  LDC R19, c[0x0][0x378] ;  /* 0x0000de00ff137b82 */ /* 0x000f620000000800 */
[----:B-1----:R0:W-:Y:S07]  /*0160*/  STL.128 [R1], R8 ;  /* 0x0000000801007387 */ /* 0x0021ee0000100c00 */
[----:B------:R0:W1:Y:S01]  /*0170*/  LDC.64 R2, c[0x4][R0] ;  /* 0x0100000000027b82 */ /* 0x0000620000000a00 */
[----:B---3--:R0:W-:Y:S04]  /*0180*/  STL.128 [R1+0x10], R12 ;  /* 0x0000100c01007387 */ /* 0x0081e80000100c00 */
[----:B-----5:R0:W-:Y:S02]  /*0190*/  STL.128 [R1+0x20], R16 ;  /* 0x0000201001007387 */ /* 0x0201e40000100c00 */
[----:B------:R-:W-:-:S07]  /*01a0*/  LEPC R20, `(.L_x_2) ;  /* 0x000000001014794e */ /* 0x000fce0000000000 */
[----:B01----:R-:W-:Y:S05]  /*01b0*/  CALL.ABS.NOINC R2 ;  /* 0x0000000002007343 */ /* 0x003fea0003c00000 */
.L_x_2:
[----:B------:R-:W-:Y:S05]  /*01c0*/  EXIT ;  /* 0x000000000000794d */ /* 0x000fea0003800000 */
.L_x_3:
        /* <DEDUP_REMOVED lines=11> */
.L_x_5:


//--------------------- .nv.global.init           --------------------------
	.section	.nv.global.init,"aw",@progbits
.nv.global.init:
	.type		$str$1,@object
	.size		$str$1,($str - $str$1)
$str$1:
        /*0000*/ 	.byte	0x6b, 0x65, 0x72, 0x6e, 0x65, 0x6c, 0x20, 0x73, 0x74, 0x61, 0x72, 0x74, 0x0a, 0x00
	.type		$str,@object
	.size		$str,(.L_0 - $str)
$str:
        /*000e*/ 	.byte	0x42, 0x6c, 0x6f, 0x63, 0x6b, 0x49, 0x64, 0x78, 0x28, 0x25, 0x64, 0x2c, 0x20, 0x25, 0x64, 0x2c
        /*001e*/ 	.byte	0x20, 0x25, 0x64, 0x29, 0x2c, 0x20, 0x54, 0x68, 0x72, 0x65, 0x61, 0x64, 0x49, 0x64, 0x78, 0x28
        /*002e*/ 	.byte	0x25, 0x64, 0x2c, 0x20, 0x25, 0x64, 0x2c, 0x20, 0x25, 0x64, 0x29, 0x2c, 0x20, 0x42, 0x6c, 0x6f
        /*003e*/ 	.byte	0x63, 0x6b, 0x44, 0x69, 0x6d, 0x28, 0x25, 0x64, 0x2c, 0x20, 0x25, 0x64, 0x2c, 0x20, 0x25, 0x64
        /*004e*/ 	.byte	0x29, 0x2c, 0x20, 0x47, 0x72, 0x69, 0x64, 0x44, 0x69, 0x6d, 0x28, 0x25, 0x64, 0x2c, 0x20, 0x25
        /*005e*/ 	.byte	0x64, 0x2c, 0x20, 0x25, 0x64, 0x29, 0x0a, 0x00
.L_0:


//--------------------- .nv.shared.reserved.0     --------------------------
	.section	.nv.shared.reserved.0,"aw",@nobits
	.weak		__nv_reservedSMEM_offset_0_alias
	.size		__nv_reservedSMEM_offset_0_alias, 0, 64
	.other		__nv_reservedSMEM_offset_0_alias,@"STO_CUDA_RESERVED_SHARED STV_DEFAULT"
__nv_reservedSMEM_offset_0_alias:
	.zero		0
	.zero		64


//--------------------- .nv.constant0._Z6kernelv  --------------------------
	.section	.nv.constant0._Z6kernelv,"a",@progbits
	.sectionflags	@""
	.align	4
.nv.constant0._Z6kernelv:
	.zero		896


//--------------------- .nv.constant0._Z16print_dim_kernelv --------------------------
	.section	.nv.constant0._Z16print_dim_kernelv,"a",@progbits
	.sectionflags	@""
	.align	4
.nv.constant0._Z16print_dim_kernelv:
	.zero		896


//--------------------- SYMBOLS --------------------------

	.type		.nv.reservedSmem.offset0,@object
	.size		.nv.reservedSmem.offset0,0x4
	.type		vprintf,@function
